//
// Generated by NVIDIA NVVM Compiler
//
// Compiler Build ID: CL-36424714
// Cuda compilation tools, release 13.0, V13.0.88
// Based on NVVM 20.0.0
//

.version 9.0
.target sm_100
.address_size 64

	// .globl	_Z12relu_forwardPKfPfi

.visible .entry _Z12relu_forwardPKfPfi(
	.param .u64 .ptr .align 1 _Z12relu_forwardPKfPfi_param_0,
	.param .u64 .ptr .align 1 _Z12relu_forwardPKfPfi_param_1,
	.param .u32 _Z12relu_forwardPKfPfi_param_2
)
{


	ret;

}
	// .globl	_Z13relu_backwardPKfS0_Pfi
.visible .entry _Z13relu_backwardPKfS0_Pfi(
	.param .u64 .ptr .align 1 _Z13relu_backwardPKfS0_Pfi_param_0,
	.param .u64 .ptr .align 1 _Z13relu_backwardPKfS0_Pfi_param_1,
	.param .u64 .ptr .align 1 _Z13relu_backwardPKfS0_Pfi_param_2,
	.param .u32 _Z13relu_backwardPKfS0_Pfi_param_3
)
{


	ret;

}


// ===== COMPILED SASS (sm_100) =====

	.target	sm_100

	.elftype	@"ET_EXEC"


//--------------------- .note.nv.tkinfo           --------------------------
	.section	.note.nv.tkinfo,"",@"SHT_NOTE"
	.sectionflags	@"SHF_NOTE_NV_TKINFO"
	.tkinfo
        /*0018*/ 	.word	0x00000002
        /*0030*/ 	.string	""
        /*0030*/ 	.string	"ptxas"
        /*0030*/ 	.string	"Cuda compilation tools, release 13.0, V13.0.88"
        /*0030*/ 	.string	"Build cuda_13.0.r13.0/compiler.36424714_0"
        /*0030*/ 	.string	"-arch sm_100 -m 64 "



//--------------------- .note.nv.cuinfo           --------------------------
	.section	.note.nv.cuinfo,"",@"SHT_NOTE"
	.sectionflags	@"SHF_NOTE_NV_CUINFO"
        /*0018*/ 	.short	0x0002
        /*001a*/ 	.short	0x0064
        /*001c*/ 	.short	0x0082
	.zero		2


//--------------------- .nv.info                  --------------------------
	.section	.nv.info,"",@"SHT_CUDA_INFO"
	.align	4


	//----- nvinfo : EIATTR_REGCOUNT
	.align		4
        /*0000*/ 	.byte	0x04, 0x2f
        /*0002*/ 	.short	(.L_1 - .L_0)
	.align		4
.L_0:
        /*0004*/ 	.word	index@(_Z12relu_forwardPKfPfi)
        /*0008*/ 	.word	0x00000004


	//----- nvinfo : EIATTR_FRAME_SIZE
	.align		4
.L_1:
        /*000c*/ 	.byte	0x04, 0x11
        /*000e*/ 	.short	(.L_3 - .L_2)
	.align		4
.L_2:
        /*0010*/ 	.word	index@(_Z12relu_forwardPKfPfi)
        /*0014*/ 	.word	0x00000000


	//----- nvinfo : EIATTR_REGCOUNT
	.align		4
.L_3:
        /*0018*/ 	.byte	0x04, 0x2f
        /*001a*/ 	.short	(.L_5 - .L_4)
	.align		4
.L_4:
        /*001c*/ 	.word	index@(_Z13relu_backwardPKfS0_Pfi)
        /*0020*/ 	.word	0x00000004


	//----- nvinfo : EIATTR_FRAME_SIZE
	.align		4
.L_5:
        /*0024*/ 	.byte	0x04, 0x11
        /*0026*/ 	.short	(.L_7 - .L_6)
	.align		4
.L_6:
        /*0028*/ 	.word	index@(_Z13relu_backwardPKfS0_Pfi)
        /*002c*/ 	.word	0x00000000


	//----- nvinfo : EIATTR_MIN_STACK_SIZE
	.align		4
.L_7:
        /*0030*/ 	.byte	0x04, 0x12
        /*0032*/ 	.short	(.L_9 - .L_8)
	.align		4
.L_8:
        /*0034*/ 	.word	index@(_Z13relu_backwardPKfS0_Pfi)
        /*0038*/ 	.word	0x00000000


	//----- nvinfo : EIATTR_MIN_STACK_SIZE
	.align		4
.L_9:
        /*003c*/ 	.byte	0x04, 0x12
        /*003e*/ 	.short	(.L_11 - .L_10)
	.align		4
.L_10:
        /*0040*/ 	.word	index@(_Z12relu_forwardPKfPfi)
        /*0044*/ 	.word	0x00000000
.L_11:


//--------------------- .nv.compat                --------------------------
	.section	.nv.compat,"",@"SHT_CUDA_COMPAT_INFO"
	.align	4
        /*0000*/ 	.byte	0x02, 0x09, 0x00, 0x00, 0x02, 0x02, 0x01, 0x00, 0x02, 0x05, 0x05, 0x00, 0x03, 0x07, 0x01, 0x01
        /*0010*/ 	.byte	0x02, 0x03, 0x00, 0x00, 0x02, 0x06, 0x01, 0x00, 0x04, 0x0b, 0x08, 0x00, 0x09, 0x00, 0x00, 0x00
        /*0020*/ 	.byte	0x00, 0x00, 0x00, 0x00


//--------------------- .nv.info._Z13relu_backwardPKfS0_Pfi --------------------------
	.section	.nv.info._Z13relu_backwardPKfS0_Pfi,"",@"SHT_CUDA_INFO"
	.sectionflags	@""
	.align	4


	//----- nvinfo : EIATTR_CUDA_API_VERSION
	.align		4
        /*0000*/ 	.byte	0x04, 0x37
        /*0002*/ 	.short	(.L_13 - .L_12)
.L_12:
        /*0004*/ 	.word	0x00000082


	//----- nvinfo : EIATTR_KPARAM_INFO
	.align		4
.L_13:
        /*0008*/ 	.byte	0x04, 0x17
        /*000a*/ 	.short	(.L_15 - .L_14)
.L_14:
        /*000c*/ 	.word	0x00000000
        /*0010*/ 	.short	0x0003
        /*0012*/ 	.short	0x0018
        /*0014*/ 	.byte	0x00, 0xf0, 0x11, 0x00


	//----- nvinfo : EIATTR_KPARAM_INFO
	.align		4
.L_15:
        /*0018*/ 	.byte	0x04, 0x17
        /*001a*/ 	.short	(.L_17 - .L_16)
.L_16:
        /*001c*/ 	.word	0x00000000
        /*0020*/ 	.short	0x0002
        /*0022*/ 	.short	0x0010
        /*0024*/ 	.byte	0x00, 0xf5, 0x21, 0x00


	//----- nvinfo : EIATTR_KPARAM_INFO
	.align		4
.L_17:
        /*0028*/ 	.byte	0x04, 0x17
        /*002a*/ 	.short	(.L_19 - .L_18)
.L_18:
        /*002c*/ 	.word	0x00000000
        /*0030*/ 	.short	0x0001
        /*0032*/ 	.short	0x0008
        /*0034*/ 	.byte	0x00, 0xf5, 0x21, 0x00


	//----- nvinfo : EIATTR_KPARAM_INFO
	.align		4
.L_19:
        /*0038*/ 	.byte	0x04, 0x17
        /*003a*/ 	.short	(.L_21 - .L_20)
.L_20:
        /*003c*/ 	.word	0x00000000
        /*0040*/ 	.short	0x0000
        /*0042*/ 	.short	0x0000
        /*0044*/ 	.byte	0x00, 0xf5, 0x21, 0x00


	//----- nvinfo : EIATTR_SPARSE_MMA_MASK
	.align		4
.L_21:
        /*0048*/ 	.byte	0x03, 0x50
        /*004a*/ 	.short	0x0000


	//----- nvinfo : EIATTR_MAXREG_COUNT
	.align		4
        /*004c*/ 	.byte	0x03, 0x1b
        /*004e*/ 	.short	0x00ff


	//----- nvinfo : EIATTR_MERCURY_ISA_VERSION
	.align		4
        /*0050*/ 	.byte	0x03, 0x5f
        /*0052*/ 	.short	0x0101


	//----- nvinfo : EIATTR_VRC_CTA_INIT_COUNT
	.align		4
        /*0054*/ 	.byte	0x02, 0x4a
	.zero		1
	.zero		1


	//----- nvinfo : EIATTR_EXIT_INSTR_OFFSETS
	.align		4
        /*0058*/ 	.byte	0x04, 0x1c
        /*005a*/ 	.short	(.L_23 - .L_22)


	//   ....[0]....
.L_22:
        /*005c*/ 	.word	0x00000010


	//----- nvinfo : EIATTR_CBANK_PARAM_SIZE
	.align		4
.L_23:
        /*0060*/ 	.byte	0x03, 0x19
        /*0062*/ 	.short	0x001c


	//----- nvinfo : EIATTR_PARAM_CBANK
	.align		4
        /*0064*/ 	.byte	0x04, 0x0a
        /*0066*/ 	.short	(.L_25 - .L_24)
	.align		4
.L_24:
        /*0068*/ 	.word	index@(.nv.constant0._Z13relu_backwardPKfS0_Pfi)
        /*006c*/ 	.short	0x0380
        /*006e*/ 	.short	0x001c


	//----- nvinfo : EIATTR_SW_WAR
	.align		4
.L_25:
        /*0070*/ 	.byte	0x04, 0x36
        /*0072*/ 	.short	(.L_27 - .L_26)
.L_26:
        /*0074*/ 	.word	0x00000008
.L_27:


//--------------------- .nv.info._Z12relu_forwardPKfPfi --------------------------
	.section	.nv.info._Z12relu_forwardPKfPfi,"",@"SHT_CUDA_INFO"
	.sectionflags	@""
	.align	4


	//----- nvinfo : EIATTR_CUDA_API_VERSION
	.align		4
        /*0000*/ 	.byte	0x04, 0x37
        /*0002*/ 	.short	(.L_29 - .L_28)
.L_28:
        /*0004*/ 	.word	0x00000082


	//----- nvinfo : EIATTR_KPARAM_INFO
	.align		4
.L_29:
        /*0008*/ 	.byte	0x04, 0x17
        /*000a*/ 	.short	(.L_31 - .L_30)
.L_30:
        /*000c*/ 	.word	0x00000000
        /*0010*/ 	.short	0x0002
        /*0012*/ 	.short	0x0010
        /*0014*/ 	.byte	0x00, 0xf0, 0x11, 0x00


	//----- nvinfo : EIATTR_KPARAM_INFO
	.align		4
.L_31:
        /*0018*/ 	.byte	0x04, 0x17
        /*001a*/ 	.short	(.L_33 - .L_32)
.L_32:
        /*001c*/ 	.word	0x00000000
        /*0020*/ 	.short	0x0001
        /*0022*/ 	.short	0x0008
        /*0024*/ 	.byte	0x00, 0xf5, 0x21, 0x00


	//----- nvinfo : EIATTR_KPARAM_INFO
	.align		4
.L_33:
        /*0028*/ 	.byte	0x04, 0x17
        /*002a*/ 	.short	(.L_35 - .L_34)
.L_34:
        /*002c*/ 	.word	0x00000000
        /*0030*/ 	.short	0x0000
        /*0032*/ 	.short	0x0000
        /*0034*/ 	.byte	0x00, 0xf5, 0x21, 0x00


	//----- nvinfo : EIATTR_SPARSE_MMA_MASK
	.align		4
.L_35:
        /*0038*/ 	.byte	0x03, 0x50
        /*003a*/ 	.short	0x0000


	//----- nvinfo : EIATTR_MAXREG_COUNT
	.align		4
        /*003c*/ 	.byte	0x03, 0x1b
        /*003e*/ 	.short	0x00ff


	//----- nvinfo : EIATTR_MERCURY_ISA_VERSION
	.align		4
        /*0040*/ 	.byte	0x03, 0x5f
        /*0042*/ 	.short	0x0101


	//----- nvinfo : EIATTR_VRC_CTA_INIT_COUNT
	.align		4
        /*0044*/ 	.byte	0x02, 0x4a
	.zero		1
	.zero		1


	//----- nvinfo : EIATTR_EXIT_INSTR_OFFSETS
	.align		4
        /*0048*/ 	.byte	0x04, 0x1c
        /*004a*/ 	.short	(.L_37 - .L_36)


	//   ....[0]....
.L_36:
        /*004c*/ 	.word	0x00000010


	//----- nvinfo : EIATTR_CBANK_PARAM_SIZE
	.align		4
.L_37:
        /*0050*/ 	.byte	0x03, 0x19
        /*0052*/ 	.short	0x0014


	//----- nvinfo : EIATTR_PARAM_CBANK
	.align		4
        /*0054*/ 	.byte	0x04, 0x0a
        /*0056*/ 	.short	(.L_39 - .L_38)
	.align		4
.L_38:
        /*0058*/ 	.word	index@(.nv.constant0._Z12relu_forwardPKfPfi)
        /*005c*/ 	.short	0x0380
        /*005e*/ 	.short	0x0014


	//----- nvinfo : EIATTR_SW_WAR
	.align		4
.L_39:
        /*0060*/ 	.byte	0x04, 0x36
        /*0062*/ 	.short	(.L_41 - .L_40)
.L_40:
        /*0064*/ 	.word	0x00000008
.L_41:


//--------------------- .nv.callgraph             --------------------------
	.section	.nv.callgraph,"",@"SHT_CUDA_CALLGRAPH"
	.align	4
	.sectionentsize	8
	.align		4
        /*0000*/ 	.word	0x00000000
	.align		4
        /*0004*/ 	.word	0xffffffff
	.align		4
        /*0008*/ 	.word	0x00000000
	.align		4
        /*000c*/ 	.word	0xfffffffe
	.align		4
        /*0010*/ 	.word	0x00000000
	.align		4
        /*0014*/ 	.word	0xfffffffd
	.align		4
        /*0018*/ 	.word	0x00000000
	.align		4
        /*001c*/ 	.word	0xfffffffc


//--------------------- .text._Z13relu_backwardPKfS0_Pfi --------------------------
	.section	.text._Z13relu_backwardPKfS0_Pfi,"ax",@progbits
	.align	128
        .global         _Z13relu_backwardPKfS0_Pfi
        .type           _Z13relu_backwardPKfS0_Pfi,@function
        .size           _Z13relu_backwardPKfS0_Pfi,(.L_x_2 - _Z13relu_backwardPKfS0_Pfi)
        .other          _Z13relu_backwardPKfS0_Pfi,@"STO_CUDA_ENTRY STV_DEFAULT"
_Z13relu_backwardPKfS0_Pfi:
.text._Z13relu_backwardPKfS0_Pfi:
[----:B------:R-:W-:Y:S01]  /*0000*/  LDC R1, c[0x0][0x37c] ;  /* 0x0000df00ff017b82 */ /* 0x000fe20000000800 */
[----:B------:R-:W-:Y:S05]  /*0010*/  EXIT ;  /* 0x000000000000794d */ /* 0x000fea0003800000 */
.L_x_0:
[----:B------:R-:W-:-:S00]  /*0020*/  BRA `(.L_x_0) ;  /* 0xfffffffc00fc7947 */ /* 0x000fc0000383ffff */
[----:B------:R-:W-:-:S00]  /*0030*/  NOP ;  /* 0x0000000000007918 */ /* 0x000fc00000000000 */
        /* <DEDUP_REMOVED lines=12> */
.L_x_2:


//--------------------- .text._Z12relu_forwardPKfPfi --------------------------
	.section	.text._Z12relu_forwardPKfPfi,"ax",@progbits
	.align	128
        .global         _Z12relu_forwardPKfPfi
        .type           _Z12relu_forwardPKfPfi,@function
        .size           _Z12relu_forwardPKfPfi,(.L_x_3 - _Z12relu_forwardPKfPfi)
        .other          _Z12relu_forwardPKfPfi,@"STO_CUDA_ENTRY STV_DEFAULT"
_Z12relu_forwardPKfPfi:
.text._Z12relu_forwardPKfPfi:
[----:B------:R-:W-:Y:S01]  /*0000*/  LDC R1, c[0x0][0x37c] ;  /* 0x0000df00ff017b82 */ /* 0x000fe20000000800 */
[----:B------:R-:W-:Y:S05]  /*0010*/  EXIT ;  /* 0x000000000000794d */ /* 0x000fea0003800000 */
.L_x_1:
        /* <DEDUP_REMOVED lines=14> */
.L_x_3:


//--------------------- .nv.shared.reserved.0     --------------------------
	.section	.nv.shared.reserved.0,"aw",@nobits
	.weak		__nv_reservedSMEM_offset_0_alias
	.size		__nv_reservedSMEM_offset_0_alias, 0, 64
	.other		__nv_reservedSMEM_offset_0_alias,@"STO_CUDA_RESERVED_SHARED STV_DEFAULT"
__nv_reservedSMEM_offset_0_alias:
	.zero		0
	.zero		64


//--------------------- .nv.constant0._Z13relu_backwardPKfS0_Pfi --------------------------
	.section	.nv.constant0._Z13relu_backwardPKfS0_Pfi,"a",@progbits
	.sectionflags	@""
	.align	4
.nv.constant0._Z13relu_backwardPKfS0_Pfi:
	.zero		924


//--------------------- .nv.constant0._Z12relu_forwardPKfPfi --------------------------
	.section	.nv.constant0._Z12relu_forwardPKfPfi,"a",@progbits
	.sectionflags	@""
	.align	4
.nv.constant0._Z12relu_forwardPKfPfi:
	.zero		916


//--------------------- SYMBOLS --------------------------

	.type		.nv.reservedSmem.offset0,@object
	.size		.nv.reservedSmem.offset0,0x4
